//
// Generated by NVIDIA NVVM Compiler
//
// Compiler Build ID: CL-36424714
// Cuda compilation tools, release 13.0, V13.0.88
// Based on NVVM 20.0.0
//

.version 9.0
.target sm_100
.address_size 64

	// .globl	_Z3mm2jjjjPfS_S_S_

.visible .entry _Z3mm2jjjjPfS_S_S_(
	.param .u32 _Z3mm2jjjjPfS_S_S__param_0,
	.param .u32 _Z3mm2jjjjPfS_S_S__param_1,
	.param .u32 _Z3mm2jjjjPfS_S_S__param_2,
	.param .u32 _Z3mm2jjjjPfS_S_S__param_3,
	.param .u64 .ptr .align 1 _Z3mm2jjjjPfS_S_S__param_4,
	.param .u64 .ptr .align 1 _Z3mm2jjjjPfS_S_S__param_5,
	.param .u64 .ptr .align 1 _Z3mm2jjjjPfS_S_S__param_6,
	.param .u64 .ptr .align 1 _Z3mm2jjjjPfS_S_S__param_7
)
{
	.reg .pred 	%p<13>;
	.reg .b32 	%r<66>;
	.reg .b32 	%f<70>;
	.reg .b64 	%rd<73>;

	ld.param.u32 	%r19, [_Z3mm2jjjjPfS_S_S__param_0];
	ld.param.u32 	%r20, [_Z3mm2jjjjPfS_S_S__param_1];
	ld.param.u32 	%r17, [_Z3mm2jjjjPfS_S_S__param_2];
	ld.param.u32 	%r18, [_Z3mm2jjjjPfS_S_S__param_3];
	ld.param.u64 	%rd5, [_Z3mm2jjjjPfS_S_S__param_4];
	ld.param.u64 	%rd6, [_Z3mm2jjjjPfS_S_S__param_5];
	ld.param.u64 	%rd3, [_Z3mm2jjjjPfS_S_S__param_6];
	ld.param.u64 	%rd4, [_Z3mm2jjjjPfS_S_S__param_7];
	cvta.to.global.u64 	%rd1, %rd6;
	cvta.to.global.u64 	%rd2, %rd5;
	mov.u32 	%r21, %ctaid.x;
	mov.u32 	%r22, %tid.x;
	div.u32 	%r23, %r22, %r19;
	mad.lo.s32 	%r1, %r19, %r21, %r23;
	mov.u32 	%r24, %ctaid.y;
	mul.lo.s32 	%r25, %r23, %r19;
	sub.s32 	%r26, %r22, %r25;
	mad.lo.s32 	%r2, %r19, %r24, %r26;
	setp.ge.u32 	%p1, %r1, %r20;
	setp.ge.u32 	%p2, %r2, %r17;
	or.pred  	%p3, %p1, %p2;
	@%p3 bra 	$L__BB0_14;
	setp.eq.s32 	%p4, %r18, 0;
	mov.f32 	%f69, 0f00000000;
	@%p4 bra 	$L__BB0_13;
	mul.lo.s32 	%r3, %r1, %r18;
	and.b32  	%r4, %r18, 7;
	setp.lt.u32 	%p5, %r18, 8;
	mov.f32 	%f69, 0f00000000;
	mov.b32 	%r64, 0;
	@%p5 bra 	$L__BB0_5;
	and.b32  	%r64, %r18, -8;
	neg.s32 	%r61, %r64;
	mov.f32 	%f69, 0f00000000;
	mov.b32 	%r62, 0;
$L__BB0_4:
	.pragma "nounroll";
	add.s32 	%r29, %r62, %r3;
	mul.wide.u32 	%rd7, %r29, 4;
	add.s64 	%rd8, %rd2, %rd7;
	ld.global.f32 	%f17, [%rd8];
	mad.lo.s32 	%r30, %r62, %r17, %r2;
	mul.wide.u32 	%rd9, %r30, 4;
	add.s64 	%rd10, %rd1, %rd9;
	ld.global.f32 	%f18, [%rd10];
	fma.rn.f32 	%f19, %f17, %f18, %f69;
	add.s32 	%r31, %r29, 1;
	mul.wide.u32 	%rd11, %r31, 4;
	add.s64 	%rd12, %rd2, %rd11;
	ld.global.f32 	%f20, [%rd12];
	add.s32 	%r32, %r30, %r17;
	mul.wide.u32 	%rd13, %r32, 4;
	add.s64 	%rd14, %rd1, %rd13;
	ld.global.f32 	%f21, [%rd14];
	fma.rn.f32 	%f22, %f20, %f21, %f19;
	add.s32 	%r33, %r29, 2;
	mul.wide.u32 	%rd15, %r33, 4;
	add.s64 	%rd16, %rd2, %rd15;
	ld.global.f32 	%f23, [%rd16];
	add.s32 	%r34, %r32, %r17;
	mul.wide.u32 	%rd17, %r34, 4;
	add.s64 	%rd18, %rd1, %rd17;
	ld.global.f32 	%f24, [%rd18];
	fma.rn.f32 	%f25, %f23, %f24, %f22;
	add.s32 	%r35, %r29, 3;
	mul.wide.u32 	%rd19, %r35, 4;
	add.s64 	%rd20, %rd2, %rd19;
	ld.global.f32 	%f26, [%rd20];
	add.s32 	%r36, %r34, %r17;
	mul.wide.u32 	%rd21, %r36, 4;
	add.s64 	%rd22, %rd1, %rd21;
	ld.global.f32 	%f27, [%rd22];
	fma.rn.f32 	%f28, %f26, %f27, %f25;
	add.s32 	%r37, %r29, 4;
	mul.wide.u32 	%rd23, %r37, 4;
	add.s64 	%rd24, %rd2, %rd23;
	ld.global.f32 	%f29, [%rd24];
	add.s32 	%r38, %r36, %r17;
	mul.wide.u32 	%rd25, %r38, 4;
	add.s64 	%rd26, %rd1, %rd25;
	ld.global.f32 	%f30, [%rd26];
	fma.rn.f32 	%f31, %f29, %f30, %f28;
	add.s32 	%r39, %r29, 5;
	mul.wide.u32 	%rd27, %r39, 4;
	add.s64 	%rd28, %rd2, %rd27;
	ld.global.f32 	%f32, [%rd28];
	add.s32 	%r40, %r38, %r17;
	mul.wide.u32 	%rd29, %r40, 4;
	add.s64 	%rd30, %rd1, %rd29;
	ld.global.f32 	%f33, [%rd30];
	fma.rn.f32 	%f34, %f32, %f33, %f31;
	add.s32 	%r41, %r29, 6;
	mul.wide.u32 	%rd31, %r41, 4;
	add.s64 	%rd32, %rd2, %rd31;
	ld.global.f32 	%f35, [%rd32];
	add.s32 	%r42, %r40, %r17;
	mul.wide.u32 	%rd33, %r42, 4;
	add.s64 	%rd34, %rd1, %rd33;
	ld.global.f32 	%f36, [%rd34];
	fma.rn.f32 	%f37, %f35, %f36, %f34;
	add.s32 	%r43, %r29, 7;
	mul.wide.u32 	%rd35, %r43, 4;
	add.s64 	%rd36, %rd2, %rd35;
	ld.global.f32 	%f38, [%rd36];
	add.s32 	%r44, %r42, %r17;
	mul.wide.u32 	%rd37, %r44, 4;
	add.s64 	%rd38, %rd1, %rd37;
	ld.global.f32 	%f39, [%rd38];
	fma.rn.f32 	%f69, %f38, %f39, %f37;
	add.s32 	%r62, %r62, 8;
	add.s32 	%r61, %r61, 8;
	setp.ne.s32 	%p6, %r61, 0;
	@%p6 bra 	$L__BB0_4;
$L__BB0_5:
	setp.eq.s32 	%p7, %r4, 0;
	@%p7 bra 	$L__BB0_13;
	and.b32  	%r12, %r18, 3;
	setp.lt.u32 	%p8, %r4, 4;
	@%p8 bra 	$L__BB0_8;
	add.s32 	%r45, %r64, %r3;
	mul.wide.u32 	%rd39, %r45, 4;
	add.s64 	%rd40, %rd2, %rd39;
	ld.global.f32 	%f41, [%rd40];
	mad.lo.s32 	%r46, %r64, %r17, %r2;
	mul.wide.u32 	%rd41, %r46, 4;
	add.s64 	%rd42, %rd1, %rd41;
	ld.global.f32 	%f42, [%rd42];
	fma.rn.f32 	%f43, %f41, %f42, %f69;
	add.s32 	%r47, %r45, 1;
	mul.wide.u32 	%rd43, %r47, 4;
	add.s64 	%rd44, %rd2, %rd43;
	ld.global.f32 	%f44, [%rd44];
	add.s32 	%r48, %r46, %r17;
	mul.wide.u32 	%rd45, %r48, 4;
	add.s64 	%rd46, %rd1, %rd45;
	ld.global.f32 	%f45, [%rd46];
	fma.rn.f32 	%f46, %f44, %f45, %f43;
	add.s32 	%r49, %r45, 2;
	mul.wide.u32 	%rd47, %r49, 4;
	add.s64 	%rd48, %rd2, %rd47;
	ld.global.f32 	%f47, [%rd48];
	add.s32 	%r50, %r48, %r17;
	mul.wide.u32 	%rd49, %r50, 4;
	add.s64 	%rd50, %rd1, %rd49;
	ld.global.f32 	%f48, [%rd50];
	fma.rn.f32 	%f49, %f47, %f48, %f46;
	add.s32 	%r51, %r45, 3;
	mul.wide.u32 	%rd51, %r51, 4;
	add.s64 	%rd52, %rd2, %rd51;
	ld.global.f32 	%f50, [%rd52];
	add.s32 	%r52, %r50, %r17;
	mul.wide.u32 	%rd53, %r52, 4;
	add.s64 	%rd54, %rd1, %rd53;
	ld.global.f32 	%f51, [%rd54];
	fma.rn.f32 	%f69, %f50, %f51, %f49;
	add.s32 	%r64, %r64, 4;
$L__BB0_8:
	setp.eq.s32 	%p9, %r12, 0;
	@%p9 bra 	$L__BB0_13;
	setp.eq.s32 	%p10, %r12, 1;
	@%p10 bra 	$L__BB0_11;
	add.s32 	%r53, %r64, %r3;
	mul.wide.u32 	%rd55, %r53, 4;
	add.s64 	%rd56, %rd2, %rd55;
	ld.global.f32 	%f53, [%rd56];
	mad.lo.s32 	%r54, %r64, %r17, %r2;
	mul.wide.u32 	%rd57, %r54, 4;
	add.s64 	%rd58, %rd1, %rd57;
	ld.global.f32 	%f54, [%rd58];
	fma.rn.f32 	%f55, %f53, %f54, %f69;
	add.s32 	%r55, %r53, 1;
	mul.wide.u32 	%rd59, %r55, 4;
	add.s64 	%rd60, %rd2, %rd59;
	ld.global.f32 	%f56, [%rd60];
	add.s32 	%r56, %r54, %r17;
	mul.wide.u32 	%rd61, %r56, 4;
	add.s64 	%rd62, %rd1, %rd61;
	ld.global.f32 	%f57, [%rd62];
	fma.rn.f32 	%f69, %f56, %f57, %f55;
	add.s32 	%r64, %r64, 2;
$L__BB0_11:
	and.b32  	%r57, %r18, 1;
	setp.eq.b32 	%p11, %r57, 1;
	not.pred 	%p12, %p11;
	@%p12 bra 	$L__BB0_13;
	add.s32 	%r58, %r64, %r3;
	mul.wide.u32 	%rd63, %r58, 4;
	add.s64 	%rd64, %rd2, %rd63;
	ld.global.f32 	%f58, [%rd64];
	mad.lo.s32 	%r59, %r64, %r17, %r2;
	mul.wide.u32 	%rd65, %r59, 4;
	add.s64 	%rd66, %rd1, %rd65;
	ld.global.f32 	%f59, [%rd66];
	fma.rn.f32 	%f69, %f58, %f59, %f69;
$L__BB0_13:
	cvta.to.global.u64 	%rd67, %rd4;
	mul.wide.s32 	%rd68, %r2, 4;
	add.s64 	%rd69, %rd67, %rd68;
	ld.global.f32 	%f60, [%rd69];
	add.f32 	%f61, %f69, %f60;
	mad.lo.s32 	%r60, %r1, %r17, %r2;
	cvta.to.global.u64 	%rd70, %rd3;
	mul.wide.u32 	%rd71, %r60, 4;
	add.s64 	%rd72, %rd70, %rd71;
	st.global.f32 	[%rd72], %f61;
$L__BB0_14:
	ret;

}


// ===== COMPILED SASS (sm_100) =====

	.target	sm_100

	.elftype	@"ET_EXEC"


//--------------------- .note.nv.tkinfo           --------------------------
	.section	.note.nv.tkinfo,"",@"SHT_NOTE"
	.sectionflags	@"SHF_NOTE_NV_TKINFO"
	.tkinfo
        /*0018*/ 	.word	0x00000002
        /*0030*/ 	.string	""
        /*0030*/ 	.string	"ptxas"
        /*0030*/ 	.string	"Cuda compilation tools, release 13.0, V13.0.88"
        /*0030*/ 	.string	"Build cuda_13.0.r13.0/compiler.36424714_0"
        /*0030*/ 	.string	"-arch sm_100 -m 64 "



//--------------------- .note.nv.cuinfo           --------------------------
	.section	.note.nv.cuinfo,"",@"SHT_NOTE"
	.sectionflags	@"SHF_NOTE_NV_CUINFO"
        /*0018*/ 	.short	0x0002
        /*001a*/ 	.short	0x0064
        /*001c*/ 	.short	0x0082
	.zero		2


//--------------------- .nv.info                  --------------------------
	.section	.nv.info,"",@"SHT_CUDA_INFO"
	.align	4


	//----- nvinfo : EIATTR_REGCOUNT
	.align		4
        /*0000*/ 	.byte	0x04, 0x2f
        /*0002*/ 	.short	(.L_1 - .L_0)
	.align		4
.L_0:
        /*0004*/ 	.word	index@(_Z3mm2jjjjPfS_S_S_)
        /*0008*/ 	.word	0x00000020


	//----- nvinfo : EIATTR_FRAME_SIZE
	.align		4
.L_1:
        /*000c*/ 	.byte	0x04, 0x11
        /*000e*/ 	.short	(.L_3 - .L_2)
	.align		4
.L_2:
        /*0010*/ 	.word	index@(_Z3mm2jjjjPfS_S_S_)
        /*0014*/ 	.word	0x00000000


	//----- nvinfo : EIATTR_MIN_STACK_SIZE
	.align		4
.L_3:
        /*0018*/ 	.byte	0x04, 0x12
        /*001a*/ 	.short	(.L_5 - .L_4)
	.align		4
.L_4:
        /*001c*/ 	.word	index@(_Z3mm2jjjjPfS_S_S_)
        /*0020*/ 	.word	0x00000000
.L_5:


//--------------------- .nv.compat                --------------------------
	.section	.nv.compat,"",@"SHT_CUDA_COMPAT_INFO"
	.align	4
        /*0000*/ 	.byte	0x02, 0x09, 0x00, 0x00, 0x02, 0x02, 0x01, 0x00, 0x02, 0x05, 0x05, 0x00, 0x03, 0x07, 0x01, 0x01
        /*0010*/ 	.byte	0x02, 0x03, 0x00, 0x00, 0x02, 0x06, 0x01, 0x00, 0x04, 0x0b, 0x08, 0x00, 0x09, 0x00, 0x00, 0x00
        /*0020*/ 	.byte	0x00, 0x00, 0x00, 0x00


//--------------------- .nv.info._Z3mm2jjjjPfS_S_S_ --------------------------
	.section	.nv.info._Z3mm2jjjjPfS_S_S_,"",@"SHT_CUDA_INFO"
	.sectionflags	@""
	.align	4


	//----- nvinfo : EIATTR_CUDA_API_VERSION
	.align		4
        /*0000*/ 	.byte	0x04, 0x37
        /*0002*/ 	.short	(.L_7 - .L_6)
.L_6:
        /*0004*/ 	.word	0x00000082


	//----- nvinfo : EIATTR_KPARAM_INFO
	.align		4
.L_7:
        /*0008*/ 	.byte	0x04, 0x17
        /*000a*/ 	.short	(.L_9 - .L_8)
.L_8:
        /*000c*/ 	.word	0x00000000
        /*0010*/ 	.short	0x0007
        /*0012*/ 	.short	0x0028
        /*0014*/ 	.byte	0x00, 0xf5, 0x21, 0x00


	//----- nvinfo : EIATTR_KPARAM_INFO
	.align		4
.L_9:
        /*0018*/ 	.byte	0x04, 0x17
        /*001a*/ 	.short	(.L_11 - .L_10)
.L_10:
        /*001c*/ 	.word	0x00000000
        /*0020*/ 	.short	0x0006
        /*0022*/ 	.short	0x0020
        /*0024*/ 	.byte	0x00, 0xf5, 0x21, 0x00


	//----- nvinfo : EIATTR_KPARAM_INFO
	.align		4
.L_11:
        /*0028*/ 	.byte	0x04, 0x17
        /*002a*/ 	.short	(.L_13 - .L_12)
.L_12:
        /*002c*/ 	.word	0x00000000
        /*0030*/ 	.short	0x0005
        /*0032*/ 	.short	0x0018
        /*0034*/ 	.byte	0x00, 0xf5, 0x21, 0x00


	//----- nvinfo : EIATTR_KPARAM_INFO
	.align		4
.L_13:
        /*0038*/ 	.byte	0x04, 0x17
        /*003a*/ 	.short	(.L_15 - .L_14)
.L_14:
        /*003c*/ 	.word	0x00000000
        /*0040*/ 	.short	0x0004
        /*0042*/ 	.short	0x0010
        /*0044*/ 	.byte	0x00, 0xf5, 0x21, 0x00


	//----- nvinfo : EIATTR_KPARAM_INFO
	.align		4
.L_15:
        /*0048*/ 	.byte	0x04, 0x17
        /*004a*/ 	.short	(.L_17 - .L_16)
.L_16:
        /*004c*/ 	.word	0x00000000
        /*0050*/ 	.short	0x0003
        /*0052*/ 	.short	0x000c
        /*0054*/ 	.byte	0x00, 0xf0, 0x11, 0x00


	//----- nvinfo : EIATTR_KPARAM_INFO
	.align		4
.L_17:
        /*0058*/ 	.byte	0x04, 0x17
        /*005a*/ 	.short	(.L_19 - .L_18)
.L_18:
        /*005c*/ 	.word	0x00000000
        /*0060*/ 	.short	0x0002
        /*0062*/ 	.short	0x0008
        /*0064*/ 	.byte	0x00, 0xf0, 0x11, 0x00


	//----- nvinfo : EIATTR_KPARAM_INFO
	.align		4
.L_19:
        /*0068*/ 	.byte	0x04, 0x17
        /*006a*/ 	.short	(.L_21 - .L_20)
.L_20:
        /*006c*/ 	.word	0x00000000
        /*0070*/ 	.short	0x0001
        /*0072*/ 	.short	0x0004
        /*0074*/ 	.byte	0x00, 0xf0, 0x11, 0x00


	//----- nvinfo : EIATTR_KPARAM_INFO
	.align		4
.L_21:
        /*0078*/ 	.byte	0x04, 0x17
        /*007a*/ 	.short	(.L_23 - .L_22)
.L_22:
        /*007c*/ 	.word	0x00000000
        /*0080*/ 	.short	0x0000
        /*0082*/ 	.short	0x0000
        /*0084*/ 	.byte	0x00, 0xf0, 0x11, 0x00


	//----- nvinfo : EIATTR_SPARSE_MMA_MASK
	.align		4
.L_23:
        /*0088*/ 	.byte	0x03, 0x50
        /*008a*/ 	.short	0x0000


	//----- nvinfo : EIATTR_MAXREG_COUNT
	.align		4
        /*008c*/ 	.byte	0x03, 0x1b
        /*008e*/ 	.short	0x00ff


	//----- nvinfo : EIATTR_MERCURY_ISA_VERSION
	.align		4
        /*0090*/ 	.byte	0x03, 0x5f
        /*0092*/ 	.short	0x0101


	//----- nvinfo : EIATTR_VRC_CTA_INIT_COUNT
	.align		4
        /*0094*/ 	.byte	0x02, 0x4a
	.zero		1
	.zero		1


	//----- nvinfo : EIATTR_EXIT_INSTR_OFFSETS
	.align		4
        /*0098*/ 	.byte	0x04, 0x1c
        /*009a*/ 	.short	(.L_25 - .L_24)


	//   ....[0]....
.L_24:
        /*009c*/ 	.word	0x000001e0


	//   ....[1]....
        /*00a0*/ 	.word	0x00000b60


	//----- nvinfo : EIATTR_CBANK_PARAM_SIZE
	.align		4
.L_25:
        /*00a4*/ 	.byte	0x03, 0x19
        /*00a6*/ 	.short	0x0030


	//----- nvinfo : EIATTR_PARAM_CBANK
	.align		4
        /*00a8*/ 	.byte	0x04, 0x0a
        /*00aa*/ 	.short	(.L_27 - .L_26)
	.align		4
.L_26:
        /*00ac*/ 	.word	index@(.nv.constant0._Z3mm2jjjjPfS_S_S_)
        /*00b0*/ 	.short	0x0380
        /*00b2*/ 	.short	0x0030


	//----- nvinfo : EIATTR_SW_WAR
	.align		4
.L_27:
        /*00b4*/ 	.byte	0x04, 0x36
        /*00b6*/ 	.short	(.L_29 - .L_28)
.L_28:
        /*00b8*/ 	.word	0x00000008
.L_29:


//--------------------- .nv.callgraph             --------------------------
	.section	.nv.callgraph,"",@"SHT_CUDA_CALLGRAPH"
	.align	4
	.sectionentsize	8
	.align		4
        /*0000*/ 	.word	0x00000000
	.align		4
        /*0004*/ 	.word	0xffffffff
	.align		4
        /*0008*/ 	.word	0x00000000
	.align		4
        /*000c*/ 	.word	0xfffffffe
	.align		4
        /*0010*/ 	.word	0x00000000
	.align		4
        /*0014*/ 	.word	0xfffffffd
	.align		4
        /*0018*/ 	.word	0x00000000
	.align		4
        /*001c*/ 	.word	0xfffffffc


//--------------------- .text._Z3mm2jjjjPfS_S_S_  --------------------------
	.section	.text._Z3mm2jjjjPfS_S_S_,"ax",@progbits
	.align	128
        .global         _Z3mm2jjjjPfS_S_S_
        .type           _Z3mm2jjjjPfS_S_S_,@function
        .size           _Z3mm2jjjjPfS_S_S_,(.L_x_5 - _Z3mm2jjjjPfS_S_S_)
        .other          _Z3mm2jjjjPfS_S_S_,@"STO_CUDA_ENTRY STV_DEFAULT"
_Z3mm2jjjjPfS_S_S_:
.text._Z3mm2jjjjPfS_S_S_:
[----:B------:R-:W-:Y:S08]  /*0000*/  LDC R1, c[0x0][0x37c] ;  /* 0x0000df00ff017b82 */ /* 0x000ff00000000800 */
[----:B------:R-:W0:Y:S01]  /*0010*/  LDC.64 R2, c[0x0][0x380] ;  /* 0x0000e000ff027b82 */ /* 0x000e220000000a00 */
[----:B------:R-:W1:Y:S01]  /*0020*/  S2R R9, SR_TID.X ;  /* 0x0000000000097919 */ /* 0x000e620000002100 */
[----:B------:R-:W2:Y:S06]  /*0030*/  LDCU UR6, c[0x0][0x388] ;  /* 0x00007100ff0677ac */ /* 0x000eac0008000800 */
[----:B------:R-:W3:Y:S08]  /*0040*/  S2UR UR5, SR_CTAID.Y ;  /* 0x00000000000579c3 */ /* 0x000ef00000002600 */
[----:B------:R-:W4:Y:S01]  /*0050*/  S2UR UR4, SR_CTAID.X ;  /* 0x00000000000479c3 */ /* 0x000f220000002500 */
[----:B0-----:R-:W0:Y:S01]  /*0060*/  I2F.U32.RP R0, R2 ;  /* 0x0000000200007306 */ /* 0x001e220000209000 */
[----:B------:R-:W-:-:S07]  /*0070*/  ISETP.NE.U32.AND P2, PT, R2, RZ, PT ;  /* 0x000000ff0200720c */ /* 0x000fce0003f45070 */
[----:B0-----:R-:W0:Y:S02]  /*0080*/  MUFU.RCP R0, R0 ;  /* 0x0000000000007308 */ /* 0x001e240000001000 */
[----:B0-----:R-:W-:-:S06]  /*0090*/  IADD3 R4, PT, PT, R0, 0xffffffe, RZ ;  /* 0x0ffffffe00047810 */ /* 0x001fcc0007ffe0ff */
[----:B------:R0:W5:Y:S02]  /*00a0*/  F2I.FTZ.U32.TRUNC.NTZ R5, R4 ;  /* 0x0000000400057305 */ /* 0x000164000021f000 */
[----:B0-----:R-:W-:Y:S01]  /*00b0*/  HFMA2 R4, -RZ, RZ, 0, 0 ;  /* 0x00000000ff047431 */ /* 0x001fe200000001ff */
[----:B-----5:R-:W-:-:S05]  /*00c0*/  IADD3 R7, PT, PT, RZ, -R5, RZ ;  /* 0x80000005ff077210 */ /* 0x020fca0007ffe0ff */
[----:B------:R-:W-:-:S04]  /*00d0*/  IMAD R7, R7, R2, RZ ;  /* 0x0000000207077224 */ /* 0x000fc800078e02ff */
[----:B------:R-:W-:-:S06]  /*00e0*/  IMAD.HI.U32 R5, R5, R7, R4 ;  /* 0x0000000705057227 */ /* 0x000fcc00078e0004 */
[----:B-1----:R-:W-:-:S05]  /*00f0*/  IMAD.HI.U32 R5, R5, R9, RZ ;  /* 0x0000000905057227 */ /* 0x002fca00078e00ff */
[----:B------:R-:W-:-:S05]  /*0100*/  IADD3 R7, PT, PT, -R5, RZ, RZ ;  /* 0x000000ff05077210 */ /* 0x000fca0007ffe1ff */
[----:B------:R-:W-:-:S05]  /*0110*/  IMAD R7, R2, R7, R9 ;  /* 0x0000000702077224 */ /* 0x000fca00078e0209 */
[----:B------:R-:W-:-:S13]  /*0120*/  ISETP.GE.U32.AND P0, PT, R7, R2, PT ;  /* 0x000000020700720c */ /* 0x000fda0003f06070 */
[-C--:B------:R-:W-:Y:S02]  /*0130*/  @P0 IADD3 R7, PT, PT, R7, -R2.reuse, RZ ;  /* 0x8000000207070210 */ /* 0x080fe40007ffe0ff */
[----:B------:R-:W-:Y:S02]  /*0140*/  @P0 IADD3 R5, PT, PT, R5, 0x1, RZ ;  /* 0x0000000105050810 */ /* 0x000fe40007ffe0ff */
[----:B------:R-:W-:-:S13]  /*0150*/  ISETP.GE.U32.AND P1, PT, R7, R2, PT ;  /* 0x000000020700720c */ /* 0x000fda0003f26070 */
[----:B------:R-:W-:Y:S02]  /*0160*/  @P1 IADD3 R5, PT, PT, R5, 0x1, RZ ;  /* 0x0000000105051810 */ /* 0x000fe40007ffe0ff */
[----:B------:R-:W-:-:S04]  /*0170*/  @!P2 LOP3.LUT R5, RZ, R2, RZ, 0x33, !PT ;  /* 0x00000002ff05a212 */ /* 0x000fc800078e33ff */
[----:B------:R-:W-:-:S05]  /*0180*/  IADD3 R7, PT, PT, -R5, RZ, RZ ;  /* 0x000000ff05077210 */ /* 0x000fca0007ffe1ff */
[----:B------:R-:W-:-:S04]  /*0190*/  IMAD R7, R2, R7, R9 ;  /* 0x0000000702077224 */ /* 0x000fc800078e0209 */
[C---:B---3--:R-:W-:Y:S02]  /*01a0*/  IMAD R0, R2.reuse, UR5, R7 ;  /* 0x0000000502007c24 */ /* 0x048fe4000f8e0207 */
[----:B----4-:R-:W-:-:S03]  /*01b0*/  IMAD R2, R2, UR4, R5 ;  /* 0x0000000402027c24 */ /* 0x010fc6000f8e0205 */
[----:B--2---:R-:W-:-:S04]  /*01c0*/  ISETP.GE.U32.AND P0, PT, R0, UR6, PT ;  /* 0x0000000600007c0c */ /* 0x004fc8000bf06070 */
[----:B------:R-:W-:-:S13]  /*01d0*/  ISETP.GE.U32.OR P0, PT, R2, R3, P0 ;  /* 0x000000030200720c */ /* 0x000fda0000706470 */
[----:B------:R-:W-:Y:S05]  /*01e0*/  @P0 EXIT ;  /* 0x000000000000094d */ /* 0x000fea0003800000 */
[----:B------:R-:W0:Y:S01]  /*01f0*/  LDC R3, c[0x0][0x38c] ;  /* 0x0000e300ff037b82 */ /* 0x000e220000000800 */
[----:B------:R-:W1:Y:S01]  /*0200*/  LDCU.64 UR4, c[0x0][0x358] ;  /* 0x00006b00ff0477ac */ /* 0x000e620008000a00 */
[----:B------:R-:W-:Y:S02]  /*0210*/  MOV R29, RZ ;  /* 0x000000ff001d7202 */ /* 0x000fe40000000f00 */
[----:B0-----:R-:W-:-:S13]  /*0220*/  ISETP.NE.AND P0, PT, R3, RZ, PT ;  /* 0x000000ff0300720c */ /* 0x001fda0003f05270 */
[----:B-1----:R-:W-:Y:S05]  /*0230*/  @!P0 BRA `(.L_x_0) ;  /* 0x0000000800288947 */ /* 0x002fea0003800000 */
[C---:B------:R-:W-:Y:S01]  /*0240*/  ISETP.GE.U32.AND P0, PT, R3.reuse, 0x8, PT ;  /* 0x000000080300780c */ /* 0x040fe20003f06070 */
[----:B------:R-:W-:Y:S01]  /*0250*/  HFMA2 R7, -RZ, RZ, 0, 0 ;  /* 0x00000000ff077431 */ /* 0x000fe200000001ff */
[----:B------:R-:W-:Y:S02]  /*0260*/  LOP3.LUT R5, R3, 0x7, RZ, 0xc0, !PT ;  /* 0x0000000703057812 */ /* 0x000fe400078ec0ff */
[----:B------:R-:W-:Y:S02]  /*0270*/  MOV R29, RZ ;  /* 0x000000ff001d7202 */ /* 0x000fe40000000f00 */
[----:B------:R-:W-:-:S07]  /*0280*/  ISETP.NE.AND P1, PT, R5, RZ, PT ;  /* 0x000000ff0500720c */ /* 0x000fce0003f25270 */
[----:B------:R-:W-:Y:S06]  /*0290*/  @!P0 BRA `(.L_x_1) ;  /* 0x0000000400088947 */ /* 0x000fec0003800000 */
[----:B------:R-:W-:Y:S02]  /*02a0*/  LOP3.LUT R7, R3, 0xfffffff8, RZ, 0xc0, !PT ;  /* 0xfffffff803077812 */ /* 0x000fe400078ec0ff */
[----:B------:R-:W-:Y:S02]  /*02b0*/  MOV R29, RZ ;  /* 0x000000ff001d7202 */ /* 0x000fe40000000f00 */
[----:B------:R-:W-:Y:S02]  /*02c0*/  MOV R9, RZ ;  /* 0x000000ff00097202 */ /* 0x000fe40000000f00 */
[----:B------:R-:W-:-:S07]  /*02d0*/  IADD3 R4, PT, PT, -R7, RZ, RZ ;  /* 0x000000ff07047210 */ /* 0x000fce0007ffe1ff */
.L_x_2:
[----:B------:R-:W0:Y:S01]  /*02e0*/  LDC.64 R16, c[0x0][0x390] ;  /* 0x0000e400ff107b82 */ /* 0x000e220000000a00 */
[----:B------:R-:W-:Y:S02]  /*02f0*/  IMAD R11, R2, R3, R9 ;  /* 0x00000003020b7224 */ /* 0x000fe400078e0209 */
[----:B------:R-:W-:-:S05]  /*0300*/  IMAD R8, R9, UR6, R0 ;  /* 0x0000000609087c24 */ /* 0x000fca000f8e0200 */
[----:B------:R-:W1:Y:S01]  /*0310*/  LDC.64 R12, c[0x0][0x398] ;  /* 0x0000e600ff0c7b82 */ /* 0x000e620000000a00 */
[----:B0-----:R-:W-:-:S05]  /*0320*/  IMAD.WIDE.U32 R18, R11, 0x4, R16 ;  /* 0x000000040b127825 */ /* 0x001fca00078e0010 */
[----:B------:R0:W2:Y:S01]  /*0330*/  LDG.E R6, desc[UR4][R18.64] ;  /* 0x0000000412067981 */ /* 0x0000a2000c1e1900 */
[----:B-1----:R-:W-:-:S05]  /*0340*/  IMAD.WIDE.U32 R14, R8, 0x4, R12 ;  /* 0x00000004080e7825 */ /* 0x002fca00078e000c */
[----:B------:R-:W2:Y:S01]  /*0350*/  LDG.E R23, desc[UR4][R14.64] ;  /* 0x000000040e177981 */ /* 0x000ea2000c1e1900 */
[C---:B------:R-:W-:Y:S02]  /*0360*/  IADD3 R21, PT, PT, R11.reuse, 0x2, RZ ;  /* 0x000000020b157810 */ /* 0x040fe40007ffe0ff */
[C---:B------:R-:W-:Y:S02]  /*0370*/  IADD3 R25, PT, PT, R11.reuse, 0x1, RZ ;  /* 0x000000010b197810 */ /* 0x040fe40007ffe0ff */
[----:B------:R-:W-:Y:S01]  /*0380*/  IADD3 R26, PT, PT, R11, 0x5, RZ ;  /* 0x000000050b1a7810 */ /* 0x000fe20007ffe0ff */
[--C-:B0-----:R-:W-:Y:S01]  /*0390*/  IMAD.WIDE.U32 R18, R21, 0x4, R16.reuse ;  /* 0x0000000415127825 */ /* 0x101fe200078e0010 */
[C---:B------:R-:W-:Y:S02]  /*03a0*/  IADD3 R20, PT, PT, R11.reuse, 0x3, RZ ;  /* 0x000000030b147810 */ /* 0x040fe40007ffe0ff */
[----:B------:R-:W-:Y:S02]  /*03b0*/  IADD3 R10, PT, PT, R11, 0x4, RZ ;  /* 0x000000040b0a7810 */ /* 0x000fe40007ffe0ff */
[----:B------:R-:W-:Y:S01]  /*03c0*/  IADD3 R8, PT, PT, R8, UR6, RZ ;  /* 0x0000000608087c10 */ /* 0x000fe2000fffe0ff */
[----:B------:R0:W3:Y:S01]  /*03d0*/  LDG.E R22, desc[UR4][R18.64] ;  /* 0x0000000412167981 */ /* 0x0000e2000c1e1900 */
[----:B------:R-:W-:-:S04]  /*03e0*/  IMAD.WIDE.U32 R24, R25, 0x4, R16 ;  /* 0x0000000419187825 */ /* 0x000fc800078e0010 */
[--C-:B------:R-:W-:Y:S01]  /*03f0*/  IMAD.WIDE.U32 R20, R20, 0x4, R16.reuse ;  /* 0x0000000414147825 */ /* 0x100fe200078e0010 */
[----:B------:R1:W4:Y:S03]  /*0400*/  LDG.E R27, desc[UR4][R24.64] ;  /* 0x00000004181b7981 */ /* 0x000326000c1e1900 */
[--C-:B0-----:R-:W-:Y:S01]  /*0410*/  IMAD.WIDE.U32 R18, R26, 0x4, R16.reuse ;  /* 0x000000041a127825 */ /* 0x101fe200078e0010 */
[----:B------:R-:W-:Y:S01]  /*0420*/  IADD3 R26, PT, PT, R8, UR6, RZ ;  /* 0x00000006081a7c10 */ /* 0x000fe2000fffe0ff */
[----:B------:R0:W5:Y:S02]  /*0430*/  LDG.E R20, desc[UR4][R20.64] ;  /* 0x0000000414147981 */ /* 0x000164000c1e1900 */
[----:B------:R-:W-:Y:S01]  /*0440*/  IMAD.WIDE.U32 R14, R10, 0x4, R16 ;  /* 0x000000040a0e7825 */ /* 0x000fe200078e0010 */
[----:B------:R-:W-:-:S03]  /*0450*/  IADD3 R28, PT, PT, R26, UR6, RZ ;  /* 0x000000061a1c7c10 */ /* 0x000fc6000fffe0ff */
[----:B-1----:R-:W-:Y:S01]  /*0460*/  IMAD.WIDE.U32 R24, R8, 0x4, R12 ;  /* 0x0000000408187825 */ /* 0x002fe200078e000c */
[----:B------:R1:W5:Y:S01]  /*0470*/  LDG.E R10, desc[UR4][R14.64] ;  /* 0x000000040e0a7981 */ /* 0x000362000c1e1900 */
[----:B0-----:R-:W-:-:S03]  /*0480*/  IADD3 R21, PT, PT, R28, UR6, RZ ;  /* 0x000000061c157c10 */ /* 0x001fc6000fffe0ff */
[----:B------:R0:W5:Y:S04]  /*0490*/  LDG.E R8, desc[UR4][R18.64] ;  /* 0x0000000412087981 */ /* 0x000168000c1e1900 */
[----:B------:R-:W4:Y:S01]  /*04a0*/  LDG.E R24, desc[UR4][R24.64] ;  /* 0x0000000418187981 */ /* 0x000f22000c1e1900 */
[----:B-1----:R-:W-:Y:S01]  /*04b0*/  IMAD.WIDE.U32 R14, R26, 0x4, R12 ;  /* 0x000000041a0e7825 */ /* 0x002fe200078e000c */
[----:B0-----:R-:W-:-:S04]  /*04c0*/  IADD3 R18, PT, PT, R11, 0x6, RZ ;  /* 0x000000060b127810 */ /* 0x001fc80007ffe0ff */
[----:B------:R0:W3:Y:S01]  /*04d0*/  LDG.E R25, desc[UR4][R14.64] ;  /* 0x000000040e197981 */ /* 0x0000e2000c1e1900 */
[----:B------:R-:W-:Y:S02]  /*04e0*/  IADD3 R19, PT, PT, R21, UR6, RZ ;  /* 0x0000000615137c10 */ /* 0x000fe4000fffe0ff */
[----:B------:R-:W-:Y:S01]  /*04f0*/  IADD3 R26, PT, PT, R11, 0x7, RZ ;  /* 0x000000070b1a7810 */ /* 0x000fe20007ffe0ff */
[----:B0-----:R-:W-:-:S05]  /*0500*/  IMAD.WIDE.U32 R14, R21, 0x4, R12 ;  /* 0x00000004150e7825 */ /* 0x001fca00078e000c */
[----:B------:R0:W5:Y:S02]  /*0510*/  LDG.E R21, desc[UR4][R14.64] ;  /* 0x000000040e157981 */ /* 0x000164000c1e1900 */
[----:B0-----:R-:W-:-:S04]  /*0520*/  IMAD.WIDE.U32 R14, R18, 0x4, R16 ;  /* 0x00000004120e7825 */ /* 0x001fc800078e0010 */
[----:B------:R-:W-:Y:S02]  /*0530*/  IMAD.WIDE.U32 R16, R26, 0x4, R16 ;  /* 0x000000041a107825 */ /* 0x000fe400078e0010 */
[----:B------:R-:W5:Y:S04]  /*0540*/  LDG.E R26, desc[UR4][R14.64] ;  /* 0x000000040e1a7981 */ /* 0x000f68000c1e1900 */
[----:B------:R-:W5:Y:S01]  /*0550*/  LDG.E R16, desc[UR4][R16.64] ;  /* 0x0000000410107981 */ /* 0x000f62000c1e1900 */
[----:B--2---:R-:W-:Y:S01]  /*0560*/  FFMA R6, R6, R23, R29 ;  /* 0x0000001706067223 */ /* 0x004fe2000000001d */
[----:B------:R-:W-:-:S05]  /*0570*/  IMAD.WIDE.U32 R28, R28, 0x4, R12 ;  /* 0x000000041c1c7825 */ /* 0x000fca00078e000c */
[----:B------:R0:W5:Y:S02]  /*0580*/  LDG.E R23, desc[UR4][R28.64] ;  /* 0x000000041c177981 */ /* 0x000164000c1e1900 */
[C---:B0-----:R-:W-:Y:S01]  /*0590*/  IMAD.WIDE.U32 R28, R19.reuse, 0x4, R12 ;  /* 0x00000004131c7825 */ /* 0x041fe200078e000c */
[----:B------:R-:W-:-:S04]  /*05a0*/  IADD3 R19, PT, PT, R19, UR6, RZ ;  /* 0x0000000613137c10 */ /* 0x000fc8000fffe0ff */
[C---:B------:R-:W-:Y:S01]  /*05b0*/  IADD3 R15, PT, PT, R19.reuse, UR6, RZ ;  /* 0x00000006130f7c10 */ /* 0x040fe2000fffe0ff */
[--C-:B------:R-:W-:Y:S01]  /*05c0*/  IMAD.WIDE.U32 R18, R19, 0x4, R12.reuse ;  /* 0x0000000413127825 */ /* 0x100fe200078e000c */
[----:B------:R-:W2:Y:S03]  /*05d0*/  LDG.E R11, desc[UR4][R28.64] ;  /* 0x000000041c0b7981 */ /* 0x000ea6000c1e1900 */
[----:B------:R-:W-:Y:S02]  /*05e0*/  IMAD.WIDE.U32 R12, R15, 0x4, R12 ;  /* 0x000000040f0c7825 */ /* 0x000fe400078e000c */
[----:B------:R-:W2:Y:S04]  /*05f0*/  LDG.E R19, desc[UR4][R18.64] ;  /* 0x0000000412137981 */ /* 0x000ea8000c1e1900 */
[----:B------:R-:W2:Y:S01]  /*0600*/  LDG.E R12, desc[UR4][R12.64] ;  /* 0x000000040c0c7981 */ /* 0x000ea2000c1e1900 */
[----:B------:R-:W-:Y:S01]  /*0610*/  IADD3 R4, PT, PT, R4, 0x8, RZ ;  /* 0x0000000804047810 */ /* 0x000fe20007ffe0ff */
[----:B----4-:R-:W-:-:S03]  /*0620*/  FFMA R27, R27, R24, R6 ;  /* 0x000000181b1b7223 */ /* 0x010fc60000000006 */
[----:B------:R-:W-:Y:S01]  /*0630*/  ISETP.NE.AND P0, PT, R4, RZ, PT ;  /* 0x000000ff0400720c */ /* 0x000fe20003f05270 */
[----:B---3--:R-:W-:Y:S01]  /*0640*/  FFMA R25, R22, R25, R27 ;  /* 0x0000001916197223 */ /* 0x008fe2000000001b */
[----:B------:R-:W-:-:S03]  /*0650*/  IADD3 R9, PT, PT, R9, 0x8, RZ ;  /* 0x0000000809097810 */ /* 0x000fc60007ffe0ff */
[----:B-----5:R-:W-:-:S04]  /*0660*/  FFMA R23, R20, R23, R25 ;  /* 0x0000001714177223 */ /* 0x020fc80000000019 */
[----:B------:R-:W-:-:S04]  /*0670*/  FFMA R21, R10, R21, R23 ;  /* 0x000000150a157223 */ /* 0x000fc80000000017 */
[----:B--2---:R-:W-:-:S04]  /*0680*/  FFMA R11, R8, R11, R21 ;  /* 0x0000000b080b7223 */ /* 0x004fc80000000015 */
[----:B------:R-:W-:-:S04]  /*0690*/  FFMA R11, R26, R19, R11 ;  /* 0x000000131a0b7223 */ /* 0x000fc8000000000b */
[----:B------:R-:W-:Y:S01]  /*06a0*/  FFMA R29, R16, R12, R11 ;  /* 0x0000000c101d7223 */ /* 0x000fe2000000000b */
[----:B------:R-:W-:Y:S06]  /*06b0*/  @P0 BRA `(.L_x_2) ;  /* 0xfffffffc00080947 */ /* 0x000fec000383ffff */
.L_x_1:
[----:B------:R-:W-:Y:S05]  /*06c0*/  @!P1 BRA `(.L_x_0) ;  /* 0x0000000400049947 */ /* 0x000fea0003800000 */
[----:B------:R-:W-:Y:S02]  /*06d0*/  ISETP.GE.U32.AND P0, PT, R5, 0x4, PT ;  /* 0x000000040500780c */ /* 0x000fe40003f06070 */
[----:B------:R-:W-:-:S04]  /*06e0*/  LOP3.LUT R20, R3, 0x3, RZ, 0xc0, !PT ;  /* 0x0000000303147812 */ /* 0x000fc800078ec0ff */
[----:B------:R-:W-:-:S07]  /*06f0*/  ISETP.NE.AND P1, PT, R20, RZ, PT ;  /* 0x000000ff1400720c */ /* 0x000fce0003f25270 */
[----:B------:R-:W-:Y:S06]  /*0700*/  @!P0 BRA `(.L_x_3) ;  /* 0x00000000007c8947 */ /* 0x000fec0003800000 */
[----:B------:R-:W0:Y:S01]  /*0710*/  LDC.64 R4, c[0x0][0x398] ;  /* 0x0000e600ff047b82 */ /* 0x000e220000000a00 */
[----:B------:R-:W-:Y:S02]  /*0720*/  IMAD R11, R2, R3, R7 ;  /* 0x00000003020b7224 */ /* 0x000fe400078e0207 */
[----:B------:R-:W-:-:S03]  /*0730*/  IMAD R13, R7, UR6, R0 ;  /* 0x00000006070d7c24 */ /* 0x000fc6000f8e0200 */
[C---:B------:R-:W-:Y:S02]  /*0740*/  IADD3 R19, PT, PT, R11.reuse, 0x1, RZ ;  /* 0x000000010b137810 */ /* 0x040fe40007ffe0ff */
[----:B------:R-:W1:Y:S01]  /*0750*/  LDC.64 R8, c[0x0][0x390] ;  /* 0x0000e400ff087b82 */ /* 0x000e620000000a00 */
[C---:B------:R-:W-:Y:S02]  /*0760*/  IADD3 R21, PT, PT, R11.reuse, 0x2, RZ ;  /* 0x000000020b157810 */ /* 0x040fe40007ffe0ff */
[----:B------:R-:W-:Y:S01]  /*0770*/  IADD3 R27, PT, PT, R11, 0x3, RZ ;  /* 0x000000030b1b7810 */ /* 0x000fe20007ffe0ff */
[C---:B0-----:R-:W-:Y:S01]  /*0780*/  IMAD.WIDE.U32 R16, R13.reuse, 0x4, R4 ;  /* 0x000000040d107825 */ /* 0x041fe200078e0004 */
[----:B------:R-:W-:-:S04]  /*0790*/  IADD3 R13, PT, PT, R13, UR6, RZ ;  /* 0x000000060d0d7c10 */ /* 0x000fc8000fffe0ff */
[----:B------:R-:W-:Y:S01]  /*07a0*/  IADD3 R25, PT, PT, R13, UR6, RZ ;  /* 0x000000060d197c10 */ /* 0x000fe2000fffe0ff */
[--C-:B-1----:R-:W-:Y:S01]  /*07b0*/  IMAD.WIDE.U32 R22, R11, 0x4, R8.reuse ;  /* 0x000000040b167825 */ /* 0x102fe200078e0008 */
[----:B------:R-:W2:Y:S03]  /*07c0*/  LDG.E R16, desc[UR4][R16.64] ;  /* 0x0000000410107981 */ /* 0x000ea6000c1e1900 */
[----:B------:R-:W-:Y:S01]  /*07d0*/  IMAD.WIDE.U32 R18, R19, 0x4, R8 ;  /* 0x0000000413127825 */ /* 0x000fe200078e0008 */
[----:B------:R-:W2:Y:S03]  /*07e0*/  LDG.E R6, desc[UR4][R22.64] ;  /* 0x0000000416067981 */ /* 0x000ea6000c1e1900 */
[----:B------:R-:W-:Y:S02]  /*07f0*/  IMAD.WIDE.U32 R14, R13, 0x4, R4 ;  /* 0x000000040d0e7825 */ /* 0x000fe400078e0004 */
[----:B------:R-:W3:Y:S02]  /*0800*/  LDG.E R18, desc[UR4][R18.64] ;  /* 0x0000000412127981 */ /* 0x000ee4000c1e1900 */
[----:B------:R-:W-:Y:S01]  /*0810*/  IMAD.WIDE.U32 R12, R21, 0x4, R8 ;  /* 0x00000004150c7825 */ /* 0x000fe200078e0008 */
[C---:B------:R-:W-:Y:S01]  /*0820*/  IADD3 R21, PT, PT, R25.reuse, UR6, RZ ;  /* 0x0000000619157c10 */ /* 0x040fe2000fffe0ff */
[----:B------:R-:W3:Y:S02]  /*0830*/  LDG.E R14, desc[UR4][R14.64] ;  /* 0x000000040e0e7981 */ /* 0x000ee4000c1e1900 */
[----:B------:R-:W-:-:S02]  /*0840*/  IMAD.WIDE.U32 R10, R25, 0x4, R4 ;  /* 0x00000004190a7825 */ /* 0x000fc400078e0004 */
[----:B------:R-:W4:Y:S02]  /*0850*/  LDG.E R13, desc[UR4][R12.64] ;  /* 0x000000040c0d7981 */ /* 0x000f24000c1e1900 */
[----:B------:R-:W-:Y:S02]  /*0860*/  IMAD.WIDE.U32 R8, R27, 0x4, R8 ;  /* 0x000000041b087825 */ /* 0x000fe400078e0008 */
[----:B------:R-:W4:Y:S02]  /*0870*/  LDG.E R10, desc[UR4][R10.64] ;  /* 0x000000040a0a7981 */ /* 0x000f24000c1e1900 */
[----:B------:R-:W-:Y:S02]  /*0880*/  IMAD.WIDE.U32 R4, R21, 0x4, R4 ;  /* 0x0000000415047825 */ /* 0x000fe400078e0004 */
[----:B------:R-:W5:Y:S04]  /*0890*/  LDG.E R9, desc[UR4][R8.64] ;  /* 0x0000000408097981 */ /* 0x000f68000c1e1900 */
[----:B------:R-:W5:Y:S01]  /*08a0*/  LDG.E R4, desc[UR4][R4.64] ;  /* 0x0000000404047981 */ /* 0x000f62000c1e1900 */
[----:B------:R-:W-:Y:S01]  /*08b0*/  IADD3 R7, PT, PT, R7, 0x4, RZ ;  /* 0x0000000407077810 */ /* 0x000fe20007ffe0ff */
[----:B--2---:R-:W-:-:S04]  /*08c0*/  FFMA R29, R6, R16, R29 ;  /* 0x00000010061d7223 */ /* 0x004fc8000000001d */
[----:B---3--:R-:W-:-:S04]  /*08d0*/  FFMA R18, R18, R14, R29 ;  /* 0x0000000e12127223 */ /* 0x008fc8000000001d */
[----:B----4-:R-:W-:-:S04]  /*08e0*/  FFMA R18, R13, R10, R18 ;  /* 0x0000000a0d127223 */ /* 0x010fc80000000012 */
[----:B-----5:R-:W-:-:S07]  /*08f0*/  FFMA R29, R9, R4, R18 ;  /* 0x00000004091d7223 */ /* 0x020fce0000000012 */
.L_x_3:
[----:B------:R-:W-:Y:S05]  /*0900*/  @!P1 BRA `(.L_x_0) ;  /* 0x0000000000749947 */ /* 0x000fea0003800000 */
[----:B------:R-:W0:Y:S01]  /*0910*/  LDC.64 R14, c[0x0][0x390] ;  /* 0x0000e400ff0e7b82 */ /* 0x000e220000000a00 */
[----:B------:R-:W-:Y:S02]  /*0920*/  ISETP.NE.AND P0, PT, R20, 0x1, PT ;  /* 0x000000011400780c */ /* 0x000fe40003f05270 */
[----:B------:R-:W-:-:S04]  /*0930*/  LOP3.LUT R6, R3, 0x1, RZ, 0xc0, !PT ;  /* 0x0000000103067812 */ /* 0x000fc800078ec0ff */
[----:B------:R-:W-:Y:S01]  /*0940*/  ISETP.NE.U32.AND P1, PT, R6, 0x1, PT ;  /* 0x000000010600780c */ /* 0x000fe20003f25070 */
[----:B------:R-:W1:Y:S06]  /*0950*/  LDC.64 R10, c[0x0][0x398] ;  /* 0x0000e600ff0a7b82 */ /* 0x000e6c0000000a00 */
[----:B------:R-:W-:Y:S02]  /*0960*/  @P0 IMAD R13, R2, R3, R7 ;  /* 0x00000003020d0224 */ /* 0x000fe400078e0207 */
[----:B------:R-:W2:Y:S01]  /*0970*/  LDC.64 R8, c[0x0][0x390] ;  /* 0x0000e400ff087b82 */ /* 0x000ea20000000a00 */
[C---:B------:R-:W-:Y:S01]  /*0980*/  @P0 IMAD R19, R7.reuse, UR6, R0 ;  /* 0x0000000607130c24 */ /* 0x040fe2000f8e0200 */
[----:B------:R-:W-:-:S02]  /*0990*/  @P0 IADD3 R7, PT, PT, R7, 0x2, RZ ;  /* 0x0000000207070810 */ /* 0x000fc40007ffe0ff */
[----:B------:R-:W-:Y:S02]  /*09a0*/  @P0 IADD3 R21, PT, PT, R13, 0x1, RZ ;  /* 0x000000010d150810 */ /* 0x000fe40007ffe0ff */
[----:B------:R-:W-:Y:S02]  /*09b0*/  @P0 IADD3 R23, PT, PT, R19, UR6, RZ ;  /* 0x0000000613170c10 */ /* 0x000fe4000fffe0ff */
[----:B------:R-:W3:Y:S01]  /*09c0*/  LDC.64 R4, c[0x0][0x398] ;  /* 0x0000e600ff047b82 */ /* 0x000ee20000000a00 */
[----:B0-----:R-:W-:-:S04]  /*09d0*/  @P0 IMAD.WIDE.U32 R16, R13, 0x4, R14 ;  /* 0x000000040d100825 */ /* 0x001fc800078e000e */
[----:B------:R-:W-:Y:S01]  /*09e0*/  @!P1 IMAD R3, R2, R3, R7 ;  /* 0x0000000302039224 */ /* 0x000fe200078e0207 */
[----:B------:R-:W4:Y:S01]  /*09f0*/  @P0 LDG.E R6, desc[UR4][R16.64] ;  /* 0x0000000410060981 */ /* 0x000f22000c1e1900 */
[----:B------:R-:W-:-:S04]  /*0a00*/  @P0 IMAD.WIDE.U32 R14, R21, 0x4, R14 ;  /* 0x00000004150e0825 */ /* 0x000fc800078e000e */
[--C-:B-1----:R-:W-:Y:S02]  /*0a10*/  @P0 IMAD.WIDE.U32 R12, R19, 0x4, R10.reuse ;  /* 0x00000004130c0825 */ /* 0x102fe400078e000a */
[----:B------:R-:W5:Y:S02]  /*0a20*/  @P0 LDG.E R15, desc[UR4][R14.64] ;  /* 0x000000040e0f0981 */ /* 0x000f64000c1e1900 */
[----:B------:R-:W-:Y:S02]  /*0a30*/  @P0 IMAD.WIDE.U32 R10, R23, 0x4, R10 ;  /* 0x00000004170a0825 */ /* 0x000fe400078e000a */
[----:B------:R-:W4:Y:S02]  /*0a40*/  @P0 LDG.E R12, desc[UR4][R12.64] ;  /* 0x000000040c0c0981 */ /* 0x000f24000c1e1900 */
[----:B------:R-:W-:Y:S02]  /*0a50*/  @!P1 IMAD R7, R7, UR6, R0 ;  /* 0x0000000607079c24 */ /* 0x000fe4000f8e0200 */
[----:B--2---:R-:W-:Y:S01]  /*0a60*/  @!P1 IMAD.WIDE.U32 R8, R3, 0x4, R8 ;  /* 0x0000000403089825 */ /* 0x004fe200078e0008 */
[----:B------:R-:W5:Y:S03]  /*0a70*/  @P0 LDG.E R10, desc[UR4][R10.64] ;  /* 0x000000040a0a0981 */ /* 0x000f66000c1e1900 */
[----:B---3--:R-:W-:-:S02]  /*0a80*/  @!P1 IMAD.WIDE.U32 R4, R7, 0x4, R4 ;  /* 0x0000000407049825 */ /* 0x008fc400078e0004 */
[----:B------:R-:W2:Y:S04]  /*0a90*/  @!P1 LDG.E R8, desc[UR4][R8.64] ;  /* 0x0000000408089981 */ /* 0x000ea8000c1e1900 */
[----:B------:R-:W2:Y:S01]  /*0aa0*/  @!P1 LDG.E R4, desc[UR4][R4.64] ;  /* 0x0000000404049981 */ /* 0x000ea2000c1e1900 */
[----:B----4-:R-:W-:-:S04]  /*0ab0*/  @P0 FFMA R6, R6, R12, R29 ;  /* 0x0000000c06060223 */ /* 0x010fc8000000001d */
[----:B-----5:R-:W-:-:S04]  /*0ac0*/  @P0 FFMA R29, R15, R10, R6 ;  /* 0x0000000a0f1d0223 */ /* 0x020fc80000000006 */
[----:B--2---:R-:W-:-:S07]  /*0ad0*/  @!P1 FFMA R29, R8, R4, R29 ;  /* 0x00000004081d9223 */ /* 0x004fce000000001d */
.L_x_0:
[----:B------:R-:W0:Y:S08]  /*0ae0*/  LDC.64 R4, c[0x0][0x3a8] ;  /* 0x0000ea00ff047b82 */ /* 0x000e300000000a00 */
[----:B------:R-:W1:Y:S01]  /*0af0*/  LDC.64 R6, c[0x0][0x3a0] ;  /* 0x0000e800ff067b82 */ /* 0x000e620000000a00 */
[----:B0-----:R-:W-:-:S06]  /*0b00*/  IMAD.WIDE R4, R0, 0x4, R4 ;  /* 0x0000000400047825 */ /* 0x001fcc00078e0204 */
[----:B------:R-:W2:Y:S01]  /*0b10*/  LDG.E R4, desc[UR4][R4.64] ;  /* 0x0000000404047981 */ /* 0x000ea2000c1e1900 */
[----:B------:R-:W-:-:S04]  /*0b20*/  IMAD R3, R2, UR6, R0 ;  /* 0x0000000602037c24 */ /* 0x000fc8000f8e0200 */
[----:B-1----:R-:W-:-:S04]  /*0b30*/  IMAD.WIDE.U32 R2, R3, 0x4, R6 ;  /* 0x0000000403027825 */ /* 0x002fc800078e0006 */
[----:B--2---:R-:W-:-:S05]  /*0b40*/  FADD R29, R4, R29 ;  /* 0x0000001d041d7221 */ /* 0x004fca0000000000 */
[----:B------:R-:W-:Y:S01]  /*0b50*/  STG.E desc[UR4][R2.64], R29 ;  /* 0x0000001d02007986 */ /* 0x000fe2000c101904 */
[----:B------:R-:W-:Y:S05]  /*0b60*/  EXIT ;  /* 0x000000000000794d */ /* 0x000fea0003800000 */
.L_x_4:
[----:B------:R-:W-:-:S00]  /*0b70*/  BRA `(.L_x_4) ;  /* 0xfffffffc00fc7947 */ /* 0x000fc0000383ffff */
[----:B------:R-:W-:-:S00]  /*0b80*/  NOP ;  /* 0x0000000000007918 */ /* 0x000fc00000000000 */
[----:B------:R-:W-:-:S00]  /*0b90*/  NOP ;  /* 0x0000000000007918 */ /* 0x000fc00000000000 */
[----:B------:R-:W-:-:S00]  /*0ba0*/  NOP ;  /* 0x0000000000007918 */ /* 0x000fc00000000000 */
[----:B------:R-:W-:-:S00]  /*0bb0*/  NOP ;  /* 0x0000000000007918 */ /* 0x000fc00000000000 */
[----:B------:R-:W-:-:S00]  /*0bc0*/  NOP ;  /* 0x0000000000007918 */ /* 0x000fc00000000000 */
[----:B------:R-:W-:-:S00]  /*0bd0*/  NOP ;  /* 0x0000000000007918 */ /* 0x000fc00000000000 */
[----:B------:R-:W-:-:S00]  /*0be0*/  NOP ;  /* 0x0000000000007918 */ /* 0x000fc00000000000 */
[----:B------:R-:W-:-:S00]  /*0bf0*/  NOP ;  /* 0x0000000000007918 */ /* 0x000fc00000000000 */
.L_x_5:


//--------------------- .nv.shared.reserved.0     --------------------------
	.section	.nv.shared.reserved.0,"aw",@nobits
	.weak		__nv_reservedSMEM_offset_0_alias
	.size		__nv_reservedSMEM_offset_0_alias, 0, 64
	.other		__nv_reservedSMEM_offset_0_alias,@"STO_CUDA_RESERVED_SHARED STV_DEFAULT"
__nv_reservedSMEM_offset_0_alias:
	.zero		0
	.zero		64


//--------------------- .nv.constant0._Z3mm2jjjjPfS_S_S_ --------------------------
	.section	.nv.constant0._Z3mm2jjjjPfS_S_S_,"a",@progbits
	.sectionflags	@""
	.align	4
.nv.constant0._Z3mm2jjjjPfS_S_S_:
	.zero		944


//--------------------- SYMBOLS --------------------------

	.type		.nv.reservedSmem.offset0,@object
	.size		.nv.reservedSmem.offset0,0x4
